//
// Generated by NVIDIA NVVM Compiler
//
// Compiler Build ID: CL-36424714
// Cuda compilation tools, release 13.0, V13.0.88
// Based on NVVM 20.0.0
//

.version 9.0
.target sm_100
.address_size 64

	// .globl	_Z8f_addmatPfS_S_ii

.visible .entry _Z8f_addmatPfS_S_ii(
	.param .u64 .ptr .align 1 _Z8f_addmatPfS_S_ii_param_0,
	.param .u64 .ptr .align 1 _Z8f_addmatPfS_S_ii_param_1,
	.param .u64 .ptr .align 1 _Z8f_addmatPfS_S_ii_param_2,
	.param .u32 _Z8f_addmatPfS_S_ii_param_3,
	.param .u32 _Z8f_addmatPfS_S_ii_param_4
)
{
	.reg .pred 	%p<4>;
	.reg .b32 	%r<14>;
	.reg .b32 	%f<4>;
	.reg .b64 	%rd<11>;

	ld.param.u64 	%rd1, [_Z8f_addmatPfS_S_ii_param_0];
	ld.param.u64 	%rd2, [_Z8f_addmatPfS_S_ii_param_1];
	ld.param.u64 	%rd3, [_Z8f_addmatPfS_S_ii_param_2];
	ld.param.u32 	%r2, [_Z8f_addmatPfS_S_ii_param_3];
	ld.param.u32 	%r3, [_Z8f_addmatPfS_S_ii_param_4];
	mov.u32 	%r5, %tid.x;
	mov.u32 	%r6, %ctaid.x;
	mov.u32 	%r7, %ntid.x;
	mad.lo.s32 	%r8, %r6, %r7, %r5;
	mov.u32 	%r9, %tid.y;
	mov.u32 	%r10, %ctaid.y;
	mov.u32 	%r11, %ntid.y;
	mad.lo.s32 	%r12, %r10, %r11, %r9;
	mad.lo.s32 	%r1, %r2, %r12, %r8;
	setp.ge.s32 	%p1, %r8, %r2;
	setp.ge.s32 	%p2, %r12, %r3;
	or.pred  	%p3, %p1, %p2;
	@%p3 bra 	$L__BB0_2;
	cvta.to.global.u64 	%rd4, %rd1;
	cvta.to.global.u64 	%rd5, %rd2;
	cvta.to.global.u64 	%rd6, %rd3;
	mul.wide.s32 	%rd7, %r1, 4;
	add.s64 	%rd8, %rd4, %rd7;
	ld.global.f32 	%f1, [%rd8];
	add.s64 	%rd9, %rd5, %rd7;
	ld.global.f32 	%f2, [%rd9];
	add.f32 	%f3, %f1, %f2;
	add.s64 	%rd10, %rd6, %rd7;
	st.global.f32 	[%rd10], %f3;
$L__BB0_2:
	ret;

}
	// .globl	_Z9f_addmat4PfS_S_iii
.visible .entry _Z9f_addmat4PfS_S_iii(
	.param .u64 .ptr .align 1 _Z9f_addmat4PfS_S_iii_param_0,
	.param .u64 .ptr .align 1 _Z9f_addmat4PfS_S_iii_param_1,
	.param .u64 .ptr .align 1 _Z9f_addmat4PfS_S_iii_param_2,
	.param .u32 _Z9f_addmat4PfS_S_iii_param_3,
	.param .u32 _Z9f_addmat4PfS_S_iii_param_4,
	.param .u32 _Z9f_addmat4PfS_S_iii_param_5
)
{
	.reg .pred 	%p<4>;
	.reg .b32 	%r<15>;
	.reg .b32 	%f<13>;
	.reg .b64 	%rd<21>;

	ld.param.u64 	%rd1, [_Z9f_addmat4PfS_S_iii_param_0];
	ld.param.u64 	%rd2, [_Z9f_addmat4PfS_S_iii_param_1];
	ld.param.u64 	%rd3, [_Z9f_addmat4PfS_S_iii_param_2];
	ld.param.u32 	%r3, [_Z9f_addmat4PfS_S_iii_param_3];
	ld.param.u32 	%r4, [_Z9f_addmat4PfS_S_iii_param_4];
	ld.param.u32 	%r2, [_Z9f_addmat4PfS_S_iii_param_5];
	mov.u32 	%r6, %tid.x;
	mov.u32 	%r7, %ctaid.x;
	mov.u32 	%r8, %ntid.x;
	mad.lo.s32 	%r9, %r7, %r8, %r6;
	mov.u32 	%r10, %tid.y;
	mov.u32 	%r11, %ctaid.y;
	mov.u32 	%r12, %ntid.y;
	mad.lo.s32 	%r13, %r11, %r12, %r10;
	mad.lo.s32 	%r1, %r3, %r13, %r9;
	setp.ge.s32 	%p1, %r9, %r3;
	setp.ge.s32 	%p2, %r13, %r4;
	or.pred  	%p3, %p1, %p2;
	@%p3 bra 	$L__BB1_2;
	cvta.to.global.u64 	%rd4, %rd1;
	cvta.to.global.u64 	%rd5, %rd2;
	cvta.to.global.u64 	%rd6, %rd3;
	mul.wide.s32 	%rd7, %r1, 4;
	add.s64 	%rd8, %rd4, %rd7;
	ld.global.f32 	%f1, [%rd8];
	add.s64 	%rd9, %rd5, %rd7;
	ld.global.f32 	%f2, [%rd9];
	add.f32 	%f3, %f1, %f2;
	add.s64 	%rd10, %rd6, %rd7;
	st.global.f32 	[%rd10], %f3;
	mul.wide.s32 	%rd11, %r2, 4;
	add.s64 	%rd12, %rd8, %rd11;
	ld.global.f32 	%f4, [%rd12];
	add.s64 	%rd13, %rd9, %rd11;
	ld.global.f32 	%f5, [%rd13];
	add.f32 	%f6, %f4, %f5;
	add.s64 	%rd14, %rd10, %rd11;
	st.global.f32 	[%rd14], %f6;
	add.s64 	%rd15, %rd12, %rd11;
	ld.global.f32 	%f7, [%rd15];
	add.s64 	%rd16, %rd13, %rd11;
	ld.global.f32 	%f8, [%rd16];
	add.f32 	%f9, %f7, %f8;
	add.s64 	%rd17, %rd14, %rd11;
	st.global.f32 	[%rd17], %f9;
	add.s64 	%rd18, %rd15, %rd11;
	ld.global.f32 	%f10, [%rd18];
	add.s64 	%rd19, %rd16, %rd11;
	ld.global.f32 	%f11, [%rd19];
	add.f32 	%f12, %f10, %f11;
	add.s64 	%rd20, %rd17, %rd11;
	st.global.f32 	[%rd20], %f12;
$L__BB1_2:
	ret;

}


// ===== COMPILED SASS (sm_100) =====

	.target	sm_100

	.elftype	@"ET_EXEC"


//--------------------- .note.nv.tkinfo           --------------------------
	.section	.note.nv.tkinfo,"",@"SHT_NOTE"
	.sectionflags	@"SHF_NOTE_NV_TKINFO"
	.tkinfo
        /*0018*/ 	.word	0x00000002
        /*0030*/ 	.string	""
        /*0030*/ 	.string	"ptxas"
        /*0030*/ 	.string	"Cuda compilation tools, release 13.0, V13.0.88"
        /*0030*/ 	.string	"Build cuda_13.0.r13.0/compiler.36424714_0"
        /*0030*/ 	.string	"-arch sm_100 -m 64 "



//--------------------- .note.nv.cuinfo           --------------------------
	.section	.note.nv.cuinfo,"",@"SHT_NOTE"
	.sectionflags	@"SHF_NOTE_NV_CUINFO"
        /*0018*/ 	.short	0x0002
        /*001a*/ 	.short	0x0064
        /*001c*/ 	.short	0x0082
	.zero		2


//--------------------- .nv.info                  --------------------------
	.section	.nv.info,"",@"SHT_CUDA_INFO"
	.align	4


	//----- nvinfo : EIATTR_REGCOUNT
	.align		4
        /*0000*/ 	.byte	0x04, 0x2f
        /*0002*/ 	.short	(.L_1 - .L_0)
	.align		4
.L_0:
        /*0004*/ 	.word	index@(_Z8f_addmatPfS_S_ii)
        /*0008*/ 	.word	0x0000000c


	//----- nvinfo : EIATTR_FRAME_SIZE
	.align		4
.L_1:
        /*000c*/ 	.byte	0x04, 0x11
        /*000e*/ 	.short	(.L_3 - .L_2)
	.align		4
.L_2:
        /*0010*/ 	.word	index@(_Z8f_addmatPfS_S_ii)
        /*0014*/ 	.word	0x00000000


	//----- nvinfo : EIATTR_REGCOUNT
	.align		4
.L_3:
        /*0018*/ 	.byte	0x04, 0x2f
        /*001a*/ 	.short	(.L_5 - .L_4)
	.align		4
.L_4:
        /*001c*/ 	.word	index@(_Z9f_addmat4PfS_S_iii)
        /*0020*/ 	.word	0x00000018


	//----- nvinfo : EIATTR_FRAME_SIZE
	.align		4
.L_5:
        /*0024*/ 	.byte	0x04, 0x11
        /*0026*/ 	.short	(.L_7 - .L_6)
	.align		4
.L_6:
        /*0028*/ 	.word	index@(_Z9f_addmat4PfS_S_iii)
        /*002c*/ 	.word	0x00000000


	//----- nvinfo : EIATTR_MIN_STACK_SIZE
	.align		4
.L_7:
        /*0030*/ 	.byte	0x04, 0x12
        /*0032*/ 	.short	(.L_9 - .L_8)
	.align		4
.L_8:
        /*0034*/ 	.word	index@(_Z9f_addmat4PfS_S_iii)
        /*0038*/ 	.word	0x00000000


	//----- nvinfo : EIATTR_MIN_STACK_SIZE
	.align		4
.L_9:
        /*003c*/ 	.byte	0x04, 0x12
        /*003e*/ 	.short	(.L_11 - .L_10)
	.align		4
.L_10:
        /*0040*/ 	.word	index@(_Z8f_addmatPfS_S_ii)
        /*0044*/ 	.word	0x00000000
.L_11:


//--------------------- .nv.compat                --------------------------
	.section	.nv.compat,"",@"SHT_CUDA_COMPAT_INFO"
	.align	4
        /*0000*/ 	.byte	0x02, 0x09, 0x00, 0x00, 0x02, 0x02, 0x01, 0x00, 0x02, 0x05, 0x05, 0x00, 0x03, 0x07, 0x01, 0x01
        /*0010*/ 	.byte	0x02, 0x03, 0x00, 0x00, 0x02, 0x06, 0x01, 0x00, 0x04, 0x0b, 0x08, 0x00, 0x09, 0x00, 0x00, 0x00
        /*0020*/ 	.byte	0x00, 0x00, 0x00, 0x00


//--------------------- .nv.info._Z9f_addmat4PfS_S_iii --------------------------
	.section	.nv.info._Z9f_addmat4PfS_S_iii,"",@"SHT_CUDA_INFO"
	.sectionflags	@""
	.align	4


	//----- nvinfo : EIATTR_CUDA_API_VERSION
	.align		4
        /*0000*/ 	.byte	0x04, 0x37
        /*0002*/ 	.short	(.L_13 - .L_12)
.L_12:
        /*0004*/ 	.word	0x00000082


	//----- nvinfo : EIATTR_KPARAM_INFO
	.align		4
.L_13:
        /*0008*/ 	.byte	0x04, 0x17
        /*000a*/ 	.short	(.L_15 - .L_14)
.L_14:
        /*000c*/ 	.word	0x00000000
        /*0010*/ 	.short	0x0005
        /*0012*/ 	.short	0x0020
        /*0014*/ 	.byte	0x00, 0xf0, 0x11, 0x00


	//----- nvinfo : EIATTR_KPARAM_INFO
	.align		4
.L_15:
        /*0018*/ 	.byte	0x04, 0x17
        /*001a*/ 	.short	(.L_17 - .L_16)
.L_16:
        /*001c*/ 	.word	0x00000000
        /*0020*/ 	.short	0x0004
        /*0022*/ 	.short	0x001c
        /*0024*/ 	.byte	0x00, 0xf0, 0x11, 0x00


	//----- nvinfo : EIATTR_KPARAM_INFO
	.align		4
.L_17:
        /*0028*/ 	.byte	0x04, 0x17
        /*002a*/ 	.short	(.L_19 - .L_18)
.L_18:
        /*002c*/ 	.word	0x00000000
        /*0030*/ 	.short	0x0003
        /*0032*/ 	.short	0x0018
        /*0034*/ 	.byte	0x00, 0xf0, 0x11, 0x00


	//----- nvinfo : EIATTR_KPARAM_INFO
	.align		4
.L_19:
        /*0038*/ 	.byte	0x04, 0x17
        /*003a*/ 	.short	(.L_21 - .L_20)
.L_20:
        /*003c*/ 	.word	0x00000000
        /*0040*/ 	.short	0x0002
        /*0042*/ 	.short	0x0010
        /*0044*/ 	.byte	0x00, 0xf5, 0x21, 0x00


	//----- nvinfo : EIATTR_KPARAM_INFO
	.align		4
.L_21:
        /*0048*/ 	.byte	0x04, 0x17
        /*004a*/ 	.short	(.L_23 - .L_22)
.L_22:
        /*004c*/ 	.word	0x00000000
        /*0050*/ 	.short	0x0001
        /*0052*/ 	.short	0x0008
        /*0054*/ 	.byte	0x00, 0xf5, 0x21, 0x00


	//----- nvinfo : EIATTR_KPARAM_INFO
	.align		4
.L_23:
        /*0058*/ 	.byte	0x04, 0x17
        /*005a*/ 	.short	(.L_25 - .L_24)
.L_24:
        /*005c*/ 	.word	0x00000000
        /*0060*/ 	.short	0x0000
        /*0062*/ 	.short	0x0000
        /*0064*/ 	.byte	0x00, 0xf5, 0x21, 0x00


	//----- nvinfo : EIATTR_SPARSE_MMA_MASK
	.align		4
.L_25:
        /*0068*/ 	.byte	0x03, 0x50
        /*006a*/ 	.short	0x0000


	//----- nvinfo : EIATTR_MAXREG_COUNT
	.align		4
        /*006c*/ 	.byte	0x03, 0x1b
        /*006e*/ 	.short	0x00ff


	//----- nvinfo : EIATTR_MERCURY_ISA_VERSION
	.align		4
        /*0070*/ 	.byte	0x03, 0x5f
        /*0072*/ 	.short	0x0101


	//----- nvinfo : EIATTR_VRC_CTA_INIT_COUNT
	.align		4
        /*0074*/ 	.byte	0x02, 0x4a
	.zero		1
	.zero		1


	//----- nvinfo : EIATTR_EXIT_INSTR_OFFSETS
	.align		4
        /*0078*/ 	.byte	0x04, 0x1c
        /*007a*/ 	.short	(.L_27 - .L_26)


	//   ....[0]....
.L_26:
        /*007c*/ 	.word	0x000000d0


	//   ....[1]....
        /*0080*/ 	.word	0x000002f0


	//----- nvinfo : EIATTR_CBANK_PARAM_SIZE
	.align		4
.L_27:
        /*0084*/ 	.byte	0x03, 0x19
        /*0086*/ 	.short	0x0024


	//----- nvinfo : EIATTR_PARAM_CBANK
	.align		4
        /*0088*/ 	.byte	0x04, 0x0a
        /*008a*/ 	.short	(.L_29 - .L_28)
	.align		4
.L_28:
        /*008c*/ 	.word	index@(.nv.constant0._Z9f_addmat4PfS_S_iii)
        /*0090*/ 	.short	0x0380
        /*0092*/ 	.short	0x0024


	//----- nvinfo : EIATTR_SW_WAR
	.align		4
.L_29:
        /*0094*/ 	.byte	0x04, 0x36
        /*0096*/ 	.short	(.L_31 - .L_30)
.L_30:
        /*0098*/ 	.word	0x00000008
.L_31:


//--------------------- .nv.info._Z8f_addmatPfS_S_ii --------------------------
	.section	.nv.info._Z8f_addmatPfS_S_ii,"",@"SHT_CUDA_INFO"
	.sectionflags	@""
	.align	4


	//----- nvinfo : EIATTR_CUDA_API_VERSION
	.align		4
        /*0000*/ 	.byte	0x04, 0x37
        /*0002*/ 	.short	(.L_33 - .L_32)
.L_32:
        /*0004*/ 	.word	0x00000082


	//----- nvinfo : EIATTR_KPARAM_INFO
	.align		4
.L_33:
        /*0008*/ 	.byte	0x04, 0x17
        /*000a*/ 	.short	(.L_35 - .L_34)
.L_34:
        /*000c*/ 	.word	0x00000000
        /*0010*/ 	.short	0x0004
        /*0012*/ 	.short	0x001c
        /*0014*/ 	.byte	0x00, 0xf0, 0x11, 0x00


	//----- nvinfo : EIATTR_KPARAM_INFO
	.align		4
.L_35:
        /*0018*/ 	.byte	0x04, 0x17
        /*001a*/ 	.short	(.L_37 - .L_36)
.L_36:
        /*001c*/ 	.word	0x00000000
        /*0020*/ 	.short	0x0003
        /*0022*/ 	.short	0x0018
        /*0024*/ 	.byte	0x00, 0xf0, 0x11, 0x00


	//----- nvinfo : EIATTR_KPARAM_INFO
	.align		4
.L_37:
        /*0028*/ 	.byte	0x04, 0x17
        /*002a*/ 	.short	(.L_39 - .L_38)
.L_38:
        /*002c*/ 	.word	0x00000000
        /*0030*/ 	.short	0x0002
        /*0032*/ 	.short	0x0010
        /*0034*/ 	.byte	0x00, 0xf5, 0x21, 0x00


	//----- nvinfo : EIATTR_KPARAM_INFO
	.align		4
.L_39:
        /*0038*/ 	.byte	0x04, 0x17
        /*003a*/ 	.short	(.L_41 - .L_40)
.L_40:
        /*003c*/ 	.word	0x00000000
        /*0040*/ 	.short	0x0001
        /*0042*/ 	.short	0x0008
        /*0044*/ 	.byte	0x00, 0xf5, 0x21, 0x00


	//----- nvinfo : EIATTR_KPARAM_INFO
	.align		4
.L_41:
        /*0048*/ 	.byte	0x04, 0x17
        /*004a*/ 	.short	(.L_43 - .L_42)
.L_42:
        /*004c*/ 	.word	0x00000000
        /*0050*/ 	.short	0x0000
        /*0052*/ 	.short	0x0000
        /*0054*/ 	.byte	0x00, 0xf5, 0x21, 0x00


	//----- nvinfo : EIATTR_SPARSE_MMA_MASK
	.align		4
.L_43:
        /*0058*/ 	.byte	0x03, 0x50
        /*005a*/ 	.short	0x0000


	//----- nvinfo : EIATTR_MAXREG_COUNT
	.align		4
        /*005c*/ 	.byte	0x03, 0x1b
        /*005e*/ 	.short	0x00ff


	//----- nvinfo : EIATTR_MERCURY_ISA_VERSION
	.align		4
        /*0060*/ 	.byte	0x03, 0x5f
        /*0062*/ 	.short	0x0101


	//----- nvinfo : EIATTR_VRC_CTA_INIT_COUNT
	.align		4
        /*0064*/ 	.byte	0x02, 0x4a
	.zero		1
	.zero		1


	//----- nvinfo : EIATTR_EXIT_INSTR_OFFSETS
	.align		4
        /*0068*/ 	.byte	0x04, 0x1c
        /*006a*/ 	.short	(.L_45 - .L_44)


	//   ....[0]....
.L_44:
        /*006c*/ 	.word	0x000000d0


	//   ....[1]....
        /*0070*/ 	.word	0x00000190


	//----- nvinfo : EIATTR_CBANK_PARAM_SIZE
	.align		4
.L_45:
        /*0074*/ 	.byte	0x03, 0x19
        /*0076*/ 	.short	0x0020


	//----- nvinfo : EIATTR_PARAM_CBANK
	.align		4
        /*0078*/ 	.byte	0x04, 0x0a
        /*007a*/ 	.short	(.L_47 - .L_46)
	.align		4
.L_46:
        /*007c*/ 	.word	index@(.nv.constant0._Z8f_addmatPfS_S_ii)
        /*0080*/ 	.short	0x0380
        /*0082*/ 	.short	0x0020


	//----- nvinfo : EIATTR_SW_WAR
	.align		4
.L_47:
        /*0084*/ 	.byte	0x04, 0x36
        /*0086*/ 	.short	(.L_49 - .L_48)
.L_48:
        /*0088*/ 	.word	0x00000008
.L_49:


//--------------------- .nv.callgraph             --------------------------
	.section	.nv.callgraph,"",@"SHT_CUDA_CALLGRAPH"
	.align	4
	.sectionentsize	8
	.align		4
        /*0000*/ 	.word	0x00000000
	.align		4
        /*0004*/ 	.word	0xffffffff
	.align		4
        /*0008*/ 	.word	0x00000000
	.align		4
        /*000c*/ 	.word	0xfffffffe
	.align		4
        /*0010*/ 	.word	0x00000000
	.align		4
        /*0014*/ 	.word	0xfffffffd
	.align		4
        /*0018*/ 	.word	0x00000000
	.align		4
        /*001c*/ 	.word	0xfffffffc


//--------------------- .text._Z9f_addmat4PfS_S_iii --------------------------
	.section	.text._Z9f_addmat4PfS_S_iii,"ax",@progbits
	.align	128
        .global         _Z9f_addmat4PfS_S_iii
        .type           _Z9f_addmat4PfS_S_iii,@function
        .size           _Z9f_addmat4PfS_S_iii,(.L_x_2 - _Z9f_addmat4PfS_S_iii)
        .other          _Z9f_addmat4PfS_S_iii,@"STO_CUDA_ENTRY STV_DEFAULT"
_Z9f_addmat4PfS_S_iii:
.text._Z9f_addmat4PfS_S_iii:
[----:B------:R-:W-:Y:S01]  /*0000*/  LDC R1, c[0x0][0x37c] ;  /* 0x0000df00ff017b82 */ /* 0x000fe20000000800 */
[----:B------:R-:W0:Y:S07]  /*0010*/  S2R R3, SR_TID.Y ;  /* 0x0000000000037919 */ /* 0x000e2e0000002200 */
[----:B------:R-:W1:Y:S01]  /*0020*/  LDC R5, c[0x0][0x360] ;  /* 0x0000d800ff057b82 */ /* 0x000e620000000800 */
[----:B------:R-:W2:Y:S01]  /*0030*/  LDCU.64 UR6, c[0x0][0x398] ;  /* 0x00007300ff0677ac */ /* 0x000ea20008000a00 */
[----:B------:R-:W1:Y:S06]  /*0040*/  S2R R0, SR_TID.X ;  /* 0x0000000000007919 */ /* 0x000e6c0000002100 */
[----:B------:R-:W0:Y:S08]  /*0050*/  S2UR UR5, SR_CTAID.Y ;  /* 0x00000000000579c3 */ /* 0x000e300000002600 */
[----:B------:R-:W0:Y:S08]  /*0060*/  LDC R2, c[0x0][0x364] ;  /* 0x0000d900ff027b82 */ /* 0x000e300000000800 */
[----:B------:R-:W1:Y:S01]  /*0070*/  S2UR UR4, SR_CTAID.X ;  /* 0x00000000000479c3 */ /* 0x000e620000002500 */
[----:B0-----:R-:W-:-:S05]  /*0080*/  IMAD R3, R2, UR5, R3 ;  /* 0x0000000502037c24 */ /* 0x001fca000f8e0203 */
[----:B--2---:R-:W-:Y:S01]  /*0090*/  ISETP.GE.AND P0, PT, R3, UR7, PT ;  /* 0x0000000703007c0c */ /* 0x004fe2000bf06270 */
[----:B-1----:R-:W-:-:S04]  /*00a0*/  IMAD R0, R5, UR4, R0 ;  /* 0x0000000405007c24 */ /* 0x002fc8000f8e0200 */
[----:B------:R-:W-:Y:S01]  /*00b0*/  IMAD R9, R3, UR6, R0 ;  /* 0x0000000603097c24 */ /* 0x000fe2000f8e0200 */
[----:B------:R-:W-:-:S13]  /*00c0*/  ISETP.GE.OR P0, PT, R0, UR6, P0 ;  /* 0x0000000600007c0c */ /* 0x000fda0008706670 */
[----:B------:R-:W-:Y:S05]  /*00d0*/  @P0 EXIT ;  /* 0x000000000000094d */ /* 0x000fea0003800000 */
[----:B------:R-:W0:Y:S01]  /*00e0*/  LDC.64 R2, c[0x0][0x380] ;  /* 0x0000e000ff027b82 */ /* 0x000e220000000a00 */
[----:B------:R-:W1:Y:S07]  /*00f0*/  LDCU.64 UR4, c[0x0][0x358] ;  /* 0x00006b00ff0477ac */ /* 0x000e6e0008000a00 */
[----:B------:R-:W2:Y:S08]  /*0100*/  LDC.64 R4, c[0x0][0x388] ;  /* 0x0000e200ff047b82 */ /* 0x000eb00000000a00 */
[----:B------:R-:W3:Y:S01]  /*0110*/  LDC.64 R6, c[0x0][0x390] ;  /* 0x0000e400ff067b82 */ /* 0x000ee20000000a00 */
[----:B0-----:R-:W-:-:S07]  /*0120*/  IMAD.WIDE R2, R9, 0x4, R2 ;  /* 0x0000000409027825 */ /* 0x001fce00078e0202 */
[----:B------:R-:W0:Y:S01]  /*0130*/  LDC R0, c[0x0][0x3a0] ;  /* 0x0000e800ff007b82 */ /* 0x000e220000000800 */
[----:B-1----:R-:W4:Y:S01]  /*0140*/  LDG.E R8, desc[UR4][R2.64] ;  /* 0x0000000402087981 */ /* 0x002f22000c1e1900 */
[----:B--2---:R-:W-:-:S05]  /*0150*/  IMAD.WIDE R4, R9, 0x4, R4 ;  /* 0x0000000409047825 */ /* 0x004fca00078e0204 */
[----:B------:R-:W4:Y:S01]  /*0160*/  LDG.E R11, desc[UR4][R4.64] ;  /* 0x00000004040b7981 */ /* 0x000f22000c1e1900 */
[----:B---3--:R-:W-:-:S04]  /*0170*/  IMAD.WIDE R6, R9, 0x4, R6 ;  /* 0x0000000409067825 */ /* 0x008fc800078e0206 */
[----:B----4-:R-:W-:Y:S01]  /*0180*/  FADD R17, R8, R11 ;  /* 0x0000000b08117221 */ /* 0x010fe20000000000 */
[----:B0-----:R-:W-:-:S04]  /*0190*/  IMAD.WIDE R8, R0, 0x4, R2 ;  /* 0x0000000400087825 */ /* 0x001fc800078e0202 */
[C---:B------:R-:W-:Y:S01]  /*01a0*/  IMAD.WIDE R10, R0.reuse, 0x4, R4 ;  /* 0x00000004000a7825 */ /* 0x040fe200078e0204 */
[----:B------:R0:W-:Y:S04]  /*01b0*/  STG.E desc[UR4][R6.64], R17 ;  /* 0x0000001106007986 */ /* 0x0001e8000c101904 */
[----:B------:R-:W2:Y:S04]  /*01c0*/  LDG.E R12, desc[UR4][R8.64] ;  /* 0x00000004080c7981 */ /* 0x000ea8000c1e1900 */
[----:B------:R-:W2:Y:S01]  /*01d0*/  LDG.E R13, desc[UR4][R10.64] ;  /* 0x000000040a0d7981 */ /* 0x000ea2000c1e1900 */
[----:B------:R-:W-:-:S04]  /*01e0*/  IMAD.WIDE R2, R0, 0x4, R6 ;  /* 0x0000000400027825 */ /* 0x000fc800078e0206 */
[----:B------:R-:W-:-:S04]  /*01f0*/  IMAD.WIDE R4, R0, 0x4, R8 ;  /* 0x0000000400047825 */ /* 0x000fc800078e0208 */
[----:B--2---:R-:W-:Y:S01]  /*0200*/  FADD R19, R12, R13 ;  /* 0x0000000d0c137221 */ /* 0x004fe20000000000 */
[----:B------:R-:W-:-:S04]  /*0210*/  IMAD.WIDE R12, R0, 0x4, R10 ;  /* 0x00000004000c7825 */ /* 0x000fc800078e020a */
[----:B------:R1:W-:Y:S04]  /*0220*/  STG.E desc[UR4][R2.64], R19 ;  /* 0x0000001302007986 */ /* 0x0003e8000c101904 */
[----:B------:R-:W2:Y:S04]  /*0230*/  LDG.E R16, desc[UR4][R4.64] ;  /* 0x0000000404107981 */ /* 0x000ea8000c1e1900 */
[----:B------:R-:W2:Y:S01]  /*0240*/  LDG.E R21, desc[UR4][R12.64] ;  /* 0x000000040c157981 */ /* 0x000ea2000c1e1900 */
[----:B------:R-:W-:-:S04]  /*0250*/  IMAD.WIDE R14, R0, 0x4, R2 ;  /* 0x00000004000e7825 */ /* 0x000fc800078e0202 */
[----:B0-----:R-:W-:-:S04]  /*0260*/  IMAD.WIDE R6, R0, 0x4, R4 ;  /* 0x0000000400067825 */ /* 0x001fc800078e0204 */
[----:B------:R-:W-:-:S04]  /*0270*/  IMAD.WIDE R8, R0, 0x4, R12 ;  /* 0x0000000400087825 */ /* 0x000fc800078e020c */
[----:B--2---:R-:W-:-:S05]  /*0280*/  FADD R21, R16, R21 ;  /* 0x0000001510157221 */ /* 0x004fca0000000000 */
[----:B------:R-:W-:Y:S04]  /*0290*/  STG.E desc[UR4][R14.64], R21 ;  /* 0x000000150e007986 */ /* 0x000fe8000c101904 */
[----:B------:R-:W1:Y:S04]  /*02a0*/  LDG.E R6, desc[UR4][R6.64] ;  /* 0x0000000406067981 */ /* 0x000e68000c1e1900 */
[----:B------:R-:W1:Y:S01]  /*02b0*/  LDG.E R9, desc[UR4][R8.64] ;  /* 0x0000000408097981 */ /* 0x000e62000c1e1900 */
[----:B------:R-:W-:-:S04]  /*02c0*/  IMAD.WIDE R10, R0, 0x4, R14 ;  /* 0x00000004000a7825 */ /* 0x000fc800078e020e */
[----:B-1----:R-:W-:-:S05]  /*02d0*/  FADD R3, R6, R9 ;  /* 0x0000000906037221 */ /* 0x002fca0000000000 */
[----:B------:R-:W-:Y:S01]  /*02e0*/  STG.E desc[UR4][R10.64], R3 ;  /* 0x000000030a007986 */ /* 0x000fe2000c101904 */
[----:B------:R-:W-:Y:S05]  /*02f0*/  EXIT ;  /* 0x000000000000794d */ /* 0x000fea0003800000 */
.L_x_0:
[----:B------:R-:W-:-:S00]  /*0300*/  BRA `(.L_x_0) ;  /* 0xfffffffc00fc7947 */ /* 0x000fc0000383ffff */
[----:B------:R-:W-:-:S00]  /*0310*/  NOP ;  /* 0x0000000000007918 */ /* 0x000fc00000000000 */
        /* <DEDUP_REMOVED lines=14> */
.L_x_2:


//--------------------- .text._Z8f_addmatPfS_S_ii --------------------------
	.section	.text._Z8f_addmatPfS_S_ii,"ax",@progbits
	.align	128
        .global         _Z8f_addmatPfS_S_ii
        .type           _Z8f_addmatPfS_S_ii,@function
        .size           _Z8f_addmatPfS_S_ii,(.L_x_3 - _Z8f_addmatPfS_S_ii)
        .other          _Z8f_addmatPfS_S_ii,@"STO_CUDA_ENTRY STV_DEFAULT"
_Z8f_addmatPfS_S_ii:
.text._Z8f_addmatPfS_S_ii:
        /* <DEDUP_REMOVED lines=18> */
[----:B0-----:R-:W-:-:S06]  /*0120*/  IMAD.WIDE R2, R9, 0x4, R2 ;  /* 0x0000000409027825 */ /* 0x001fcc00078e0202 */
[----:B-1----:R-:W4:Y:S01]  /*0130*/  LDG.E R2, desc[UR4][R2.64] ;  /* 0x0000000402027981 */ /* 0x002f22000c1e1900 */
[----:B--2---:R-:W-:-:S06]  /*0140*/  IMAD.WIDE R4, R9, 0x4, R4 ;  /* 0x0000000409047825 */ /* 0x004fcc00078e0204 */
[----:B------:R-:W4:Y:S01]  /*0150*/  LDG.E R5, desc[UR4][R4.64] ;  /* 0x0000000404057981 */ /* 0x000f22000c1e1900 */
[----:B---3--:R-:W-:-:S04]  /*0160*/  IMAD.WIDE R6, R9, 0x4, R6 ;  /* 0x0000000409067825 */ /* 0x008fc800078e0206 */
[----:B----4-:R-:W-:-:S05]  /*0170*/  FADD R9, R2, R5 ;  /* 0x0000000502097221 */ /* 0x010fca0000000000 */
[----:B------:R-:W-:Y:S01]  /*0180*/  STG.E desc[UR4][R6.64], R9 ;  /* 0x0000000906007986 */ /* 0x000fe2000c101904 */
[----:B------:R-:W-:Y:S05]  /*0190*/  EXIT ;  /* 0x000000000000794d */ /* 0x000fea0003800000 */
.L_x_1:
        /* <DEDUP_REMOVED lines=14> */
.L_x_3:


//--------------------- .nv.shared.reserved.0     --------------------------
	.section	.nv.shared.reserved.0,"aw",@nobits
	.weak		__nv_reservedSMEM_offset_0_alias
	.size		__nv_reservedSMEM_offset_0_alias, 0, 64
	.other		__nv_reservedSMEM_offset_0_alias,@"STO_CUDA_RESERVED_SHARED STV_DEFAULT"
__nv_reservedSMEM_offset_0_alias:
	.zero		0
	.zero		64


//--------------------- .nv.constant0._Z9f_addmat4PfS_S_iii --------------------------
	.section	.nv.constant0._Z9f_addmat4PfS_S_iii,"a",@progbits
	.sectionflags	@""
	.align	4
.nv.constant0._Z9f_addmat4PfS_S_iii:
	.zero		932


//--------------------- .nv.constant0._Z8f_addmatPfS_S_ii --------------------------
	.section	.nv.constant0._Z8f_addmatPfS_S_ii,"a",@progbits
	.sectionflags	@""
	.align	4
.nv.constant0._Z8f_addmatPfS_S_ii:
	.zero		928


//--------------------- SYMBOLS --------------------------

	.type		.nv.reservedSmem.offset0,@object
	.size		.nv.reservedSmem.offset0,0x4
